//
// Generated by NVIDIA NVVM Compiler
//
// Compiler Build ID: CL-36424714
// Cuda compilation tools, release 13.0, V13.0.88
// Based on NVVM 20.0.0
//

.version 9.0
.target sm_100
.address_size 64

	// .globl	_Z15computeGlobalIdPii

.visible .entry _Z15computeGlobalIdPii(
	.param .u64 .ptr .align 1 _Z15computeGlobalIdPii_param_0,
	.param .u32 _Z15computeGlobalIdPii_param_1
)
{
	.reg .pred 	%p<2>;
	.reg .b32 	%r<7>;
	.reg .b64 	%rd<5>;

	ld.param.u64 	%rd1, [_Z15computeGlobalIdPii_param_0];
	ld.param.u32 	%r2, [_Z15computeGlobalIdPii_param_1];
	mov.u32 	%r3, %ctaid.x;
	mov.u32 	%r4, %ntid.x;
	mov.u32 	%r5, %tid.x;
	mad.lo.s32 	%r1, %r3, %r4, %r5;
	setp.ge.s32 	%p1, %r1, %r2;
	@%p1 bra 	$L__BB0_2;
	cvta.to.global.u64 	%rd2, %rd1;
	add.s32 	%r6, %r1, 1;
	mul.wide.s32 	%rd3, %r1, 4;
	add.s64 	%rd4, %rd2, %rd3;
	st.global.u32 	[%rd4], %r6;
$L__BB0_2:
	ret;

}


// ===== COMPILED SASS (sm_100) =====

	.target	sm_100

	.elftype	@"ET_EXEC"


//--------------------- .note.nv.tkinfo           --------------------------
	.section	.note.nv.tkinfo,"",@"SHT_NOTE"
	.sectionflags	@"SHF_NOTE_NV_TKINFO"
	.tkinfo
        /*0018*/ 	.word	0x00000002
        /*0030*/ 	.string	""
        /*0030*/ 	.string	"ptxas"
        /*0030*/ 	.string	"Cuda compilation tools, release 13.0, V13.0.88"
        /*0030*/ 	.string	"Build cuda_13.0.r13.0/compiler.36424714_0"
        /*0030*/ 	.string	"-arch sm_100 -m 64 "



//--------------------- .note.nv.cuinfo           --------------------------
	.section	.note.nv.cuinfo,"",@"SHT_NOTE"
	.sectionflags	@"SHF_NOTE_NV_CUINFO"
        /*0018*/ 	.short	0x0002
        /*001a*/ 	.short	0x0064
        /*001c*/ 	.short	0x0082
	.zero		2


//--------------------- .nv.info                  --------------------------
	.section	.nv.info,"",@"SHT_CUDA_INFO"
	.align	4


	//----- nvinfo : EIATTR_REGCOUNT
	.align		4
        /*0000*/ 	.byte	0x04, 0x2f
        /*0002*/ 	.short	(.L_1 - .L_0)
	.align		4
.L_0:
        /*0004*/ 	.word	index@(_Z15computeGlobalIdPii)
        /*0008*/ 	.word	0x0000000a


	//----- nvinfo : EIATTR_FRAME_SIZE
	.align		4
.L_1:
        /*000c*/ 	.byte	0x04, 0x11
        /*000e*/ 	.short	(.L_3 - .L_2)
	.align		4
.L_2:
        /*0010*/ 	.word	index@(_Z15computeGlobalIdPii)
        /*0014*/ 	.word	0x00000000


	//----- nvinfo : EIATTR_MIN_STACK_SIZE
	.align		4
.L_3:
        /*0018*/ 	.byte	0x04, 0x12
        /*001a*/ 	.short	(.L_5 - .L_4)
	.align		4
.L_4:
        /*001c*/ 	.word	index@(_Z15computeGlobalIdPii)
        /*0020*/ 	.word	0x00000000
.L_5:


//--------------------- .nv.compat                --------------------------
	.section	.nv.compat,"",@"SHT_CUDA_COMPAT_INFO"
	.align	4
        /*0000*/ 	.byte	0x02, 0x09, 0x00, 0x00, 0x02, 0x02, 0x01, 0x00, 0x02, 0x05, 0x05, 0x00, 0x03, 0x07, 0x01, 0x01
        /*0010*/ 	.byte	0x02, 0x03, 0x00, 0x00, 0x02, 0x06, 0x01, 0x00, 0x04, 0x0b, 0x08, 0x00, 0x09, 0x00, 0x00, 0x00
        /*0020*/ 	.byte	0x00, 0x00, 0x00, 0x00


//--------------------- .nv.info._Z15computeGlobalIdPii --------------------------
	.section	.nv.info._Z15computeGlobalIdPii,"",@"SHT_CUDA_INFO"
	.sectionflags	@""
	.align	4


	//----- nvinfo : EIATTR_CUDA_API_VERSION
	.align		4
        /*0000*/ 	.byte	0x04, 0x37
        /*0002*/ 	.short	(.L_7 - .L_6)
.L_6:
        /*0004*/ 	.word	0x00000082


	//----- nvinfo : EIATTR_KPARAM_INFO
	.align		4
.L_7:
        /*0008*/ 	.byte	0x04, 0x17
        /*000a*/ 	.short	(.L_9 - .L_8)
.L_8:
        /*000c*/ 	.word	0x00000000
        /*0010*/ 	.short	0x0001
        /*0012*/ 	.short	0x0008
        /*0014*/ 	.byte	0x00, 0xf0, 0x11, 0x00


	//----- nvinfo : EIATTR_KPARAM_INFO
	.align		4
.L_9:
        /*0018*/ 	.byte	0x04, 0x17
        /*001a*/ 	.short	(.L_11 - .L_10)
.L_10:
        /*001c*/ 	.word	0x00000000
        /*0020*/ 	.short	0x0000
        /*0022*/ 	.short	0x0000
        /*0024*/ 	.byte	0x00, 0xf5, 0x21, 0x00


	//----- nvinfo : EIATTR_SPARSE_MMA_MASK
	.align		4
.L_11:
        /*0028*/ 	.byte	0x03, 0x50
        /*002a*/ 	.short	0x0000


	//----- nvinfo : EIATTR_MAXREG_COUNT
	.align		4
        /*002c*/ 	.byte	0x03, 0x1b
        /*002e*/ 	.short	0x00ff


	//----- nvinfo : EIATTR_MERCURY_ISA_VERSION
	.align		4
        /*0030*/ 	.byte	0x03, 0x5f
        /*0032*/ 	.short	0x0101


	//----- nvinfo : EIATTR_VRC_CTA_INIT_COUNT
	.align		4
        /*0034*/ 	.byte	0x02, 0x4a
	.zero		1
	.zero		1


	//----- nvinfo : EIATTR_EXIT_INSTR_OFFSETS
	.align		4
        /*0038*/ 	.byte	0x04, 0x1c
        /*003a*/ 	.short	(.L_13 - .L_12)


	//   ....[0]....
.L_12:
        /*003c*/ 	.word	0x00000070


	//   ....[1]....
        /*0040*/ 	.word	0x000000d0


	//----- nvinfo : EIATTR_CBANK_PARAM_SIZE
	.align		4
.L_13:
        /*0044*/ 	.byte	0x03, 0x19
        /*0046*/ 	.short	0x000c


	//----- nvinfo : EIATTR_PARAM_CBANK
	.align		4
        /*0048*/ 	.byte	0x04, 0x0a
        /*004a*/ 	.short	(.L_15 - .L_14)
	.align		4
.L_14:
        /*004c*/ 	.word	index@(.nv.constant0._Z15computeGlobalIdPii)
        /*0050*/ 	.short	0x0380
        /*0052*/ 	.short	0x000c


	//----- nvinfo : EIATTR_SW_WAR
	.align		4
.L_15:
        /*0054*/ 	.byte	0x04, 0x36
        /*0056*/ 	.short	(.L_17 - .L_16)
.L_16:
        /*0058*/ 	.word	0x00000008
.L_17:


//--------------------- .nv.callgraph             --------------------------
	.section	.nv.callgraph,"",@"SHT_CUDA_CALLGRAPH"
	.align	4
	.sectionentsize	8
	.align		4
        /*0000*/ 	.word	0x00000000
	.align		4
        /*0004*/ 	.word	0xffffffff
	.align		4
        /*0008*/ 	.word	0x00000000
	.align		4
        /*000c*/ 	.word	0xfffffffe
	.align		4
        /*0010*/ 	.word	0x00000000
	.align		4
        /*0014*/ 	.word	0xfffffffd
	.align		4
        /*0018*/ 	.word	0x00000000
	.align		4
        /*001c*/ 	.word	0xfffffffc


//--------------------- .text._Z15computeGlobalIdPii --------------------------
	.section	.text._Z15computeGlobalIdPii,"ax",@progbits
	.align	128
        .global         _Z15computeGlobalIdPii
        .type           _Z15computeGlobalIdPii,@function
        .size           _Z15computeGlobalIdPii,(.L_x_1 - _Z15computeGlobalIdPii)
        .other          _Z15computeGlobalIdPii,@"STO_CUDA_ENTRY STV_DEFAULT"
_Z15computeGlobalIdPii:
.text._Z15computeGlobalIdPii:
[----:B------:R-:W-:Y:S01]  /*0000*/  LDC R1, c[0x0][0x37c] ;  /* 0x0000df00ff017b82 */ /* 0x000fe20000000800 */
[----:B------:R-:W0:Y:S07]  /*0010*/  S2R R0, SR_TID.X ;  /* 0x0000000000007919 */ /* 0x000e2e0000002100 */
[----:B------:R-:W0:Y:S01]  /*0020*/  S2UR UR4, SR_CTAID.X ;  /* 0x00000000000479c3 */ /* 0x000e220000002500 */
[----:B------:R-:W1:Y:S07]  /*0030*/  LDCU UR5, c[0x0][0x388] ;  /* 0x00007100ff0577ac */ /* 0x000e6e0008000800 */
[----:B------:R-:W0:Y:S02]  /*0040*/  LDC R5, c[0x0][0x360] ;  /* 0x0000d800ff057b82 */ /* 0x000e240000000800 */
[----:B0-----:R-:W-:-:S05]  /*0050*/  IMAD R5, R5, UR4, R0 ;  /* 0x0000000405057c24 */ /* 0x001fca000f8e0200 */
[----:B-1----:R-:W-:-:S13]  /*0060*/  ISETP.GE.AND P0, PT, R5, UR5, PT ;  /* 0x0000000505007c0c */ /* 0x002fda000bf06270 */
[----:B------:R-:W-:Y:S05]  /*0070*/  @P0 EXIT ;  /* 0x000000000000094d */ /* 0x000fea0003800000 */
[----:B------:R-:W0:Y:S01]  /*0080*/  LDC.64 R2, c[0x0][0x380] ;  /* 0x0000e000ff027b82 */ /* 0x000e220000000a00 */
[----:B------:R-:W1:Y:S01]  /*0090*/  LDCU.64 UR4, c[0x0][0x358] ;  /* 0x00006b00ff0477ac */ /* 0x000e620008000a00 */
[C---:B------:R-:W-:Y:S01]  /*00a0*/  IADD3 R7, PT, PT, R5.reuse, 0x1, RZ ;  /* 0x0000000105077810 */ /* 0x040fe20007ffe0ff */
[----:B0-----:R-:W-:-:S05]  /*00b0*/  IMAD.WIDE R2, R5, 0x4, R2 ;  /* 0x0000000405027825 */ /* 0x001fca00078e0202 */
[----:B-1----:R-:W-:Y:S01]  /*00c0*/  STG.E desc[UR4][R2.64], R7 ;  /* 0x0000000702007986 */ /* 0x002fe2000c101904 */
[----:B------:R-:W-:Y:S05]  /*00d0*/  EXIT ;  /* 0x000000000000794d */ /* 0x000fea0003800000 */
.L_x_0:
[----:B------:R-:W-:-:S00]  /*00e0*/  BRA `(.L_x_0) ;  /* 0xfffffffc00fc7947 */ /* 0x000fc0000383ffff */
[----:B------:R-:W-:-:S00]  /*00f0*/  NOP ;  /* 0x0000000000007918 */ /* 0x000fc00000000000 */
        /* <DEDUP_REMOVED lines=8> */
.L_x_1:


//--------------------- .nv.shared.reserved.0     --------------------------
	.section	.nv.shared.reserved.0,"aw",@nobits
	.weak		__nv_reservedSMEM_offset_0_alias
	.size		__nv_reservedSMEM_offset_0_alias, 0, 64
	.other		__nv_reservedSMEM_offset_0_alias,@"STO_CUDA_RESERVED_SHARED STV_DEFAULT"
__nv_reservedSMEM_offset_0_alias:
	.zero		0
	.zero		64


//--------------------- .nv.constant0._Z15computeGlobalIdPii --------------------------
	.section	.nv.constant0._Z15computeGlobalIdPii,"a",@progbits
	.sectionflags	@""
	.align	4
.nv.constant0._Z15computeGlobalIdPii:
	.zero		908


//--------------------- SYMBOLS --------------------------

	.type		.nv.reservedSmem.offset0,@object
	.size		.nv.reservedSmem.offset0,0x4
